//
// Generated by NVIDIA NVVM Compiler
//
// Compiler Build ID: CL-36424714
// Cuda compilation tools, release 13.0, V13.0.88
// Based on NVVM 20.0.0
//

.version 9.0
.target sm_100
.address_size 64

	// .globl	_Z6matmulPiS_S_
// _ZZ6matmulPiS_S_E7a_block has been demoted
// _ZZ6matmulPiS_S_E7b_block has been demoted

.visible .entry _Z6matmulPiS_S_(
	.param .u64 .ptr .align 1 _Z6matmulPiS_S__param_0,
	.param .u64 .ptr .align 1 _Z6matmulPiS_S__param_1,
	.param .u64 .ptr .align 1 _Z6matmulPiS_S__param_2
)
{
	.reg .pred 	%p<9>;
	.reg .b32 	%r<147>;
	.reg .b64 	%rd<13>;
	// demoted variable
	.shared .align 4 .b8 _ZZ6matmulPiS_S_E7a_block[4096];
	// demoted variable
	.shared .align 4 .b8 _ZZ6matmulPiS_S_E7b_block[4096];
	ld.param.u64 	%rd4, [_Z6matmulPiS_S__param_0];
	ld.param.u64 	%rd5, [_Z6matmulPiS_S__param_1];
	ld.param.u64 	%rd3, [_Z6matmulPiS_S__param_2];
	cvta.to.global.u64 	%rd1, %rd5;
	cvta.to.global.u64 	%rd2, %rd4;
	mov.u32 	%r29, %ctaid.y;
	mov.u32 	%r30, %ntid.y;
	mov.u32 	%r31, %tid.y;
	mad.lo.s32 	%r1, %r29, %r30, %r31;
	mov.u32 	%r32, %ctaid.x;
	mov.u32 	%r33, %ntid.x;
	mov.u32 	%r139, %tid.x;
	mad.lo.s32 	%r3, %r32, %r33, %r139;
	shl.b32 	%r34, %r31, 7;
	mov.u32 	%r35, _ZZ6matmulPiS_S_E7a_block;
	add.s32 	%r4, %r35, %r34;
	shl.b32 	%r36, %r139, 2;
	add.s32 	%r5, %r4, %r36;
	shl.b32 	%r6, %r1, 10;
	sub.s32 	%r7, 1024, %r31;
	mov.u32 	%r37, _ZZ6matmulPiS_S_E7b_block;
	add.s32 	%r9, %r37, %r36;
	add.s32 	%r8, %r9, %r34;
	shl.b32 	%r38, %r31, 10;
	add.s32 	%r142, %r3, %r38;
	or.b32  	%r140, %r139, %r6;
	mov.b32 	%r141, 0;
	mov.u32 	%r143, %r141;
	mov.u32 	%r144, %r141;
$L__BB0_1:
	max.u32 	%r40, %r1, %r139;
	setp.gt.u32 	%p1, %r40, 1023;
	mov.b32 	%r145, 0;
	@%p1 bra 	$L__BB0_3;
	mul.wide.u32 	%rd6, %r140, 4;
	add.s64 	%rd7, %rd2, %rd6;
	ld.global.u32 	%r145, [%rd7];
$L__BB0_3:
	setp.gt.s32 	%p2, %r3, 1023;
	st.shared.u32 	[%r5], %r145;
	setp.ge.u32 	%p3, %r141, %r7;
	mov.b32 	%r146, 0;
	or.pred  	%p4, %p2, %p3;
	@%p4 bra 	$L__BB0_5;
	mul.wide.u32 	%rd8, %r142, 4;
	add.s64 	%rd9, %rd1, %rd8;
	ld.global.u32 	%r146, [%rd9];
$L__BB0_5:
	st.shared.u32 	[%r8], %r146;
	bar.sync 	0;
	ld.shared.u32 	%r43, [%r4];
	ld.shared.u32 	%r44, [%r9];
	mad.lo.s32 	%r45, %r44, %r43, %r144;
	ld.shared.u32 	%r46, [%r4+4];
	ld.shared.u32 	%r47, [%r9+128];
	mad.lo.s32 	%r48, %r47, %r46, %r45;
	ld.shared.u32 	%r49, [%r4+8];
	ld.shared.u32 	%r50, [%r9+256];
	mad.lo.s32 	%r51, %r50, %r49, %r48;
	ld.shared.u32 	%r52, [%r4+12];
	ld.shared.u32 	%r53, [%r9+384];
	mad.lo.s32 	%r54, %r53, %r52, %r51;
	ld.shared.u32 	%r55, [%r4+16];
	ld.shared.u32 	%r56, [%r9+512];
	mad.lo.s32 	%r57, %r56, %r55, %r54;
	ld.shared.u32 	%r58, [%r4+20];
	ld.shared.u32 	%r59, [%r9+640];
	mad.lo.s32 	%r60, %r59, %r58, %r57;
	ld.shared.u32 	%r61, [%r4+24];
	ld.shared.u32 	%r62, [%r9+768];
	mad.lo.s32 	%r63, %r62, %r61, %r60;
	ld.shared.u32 	%r64, [%r4+28];
	ld.shared.u32 	%r65, [%r9+896];
	mad.lo.s32 	%r66, %r65, %r64, %r63;
	ld.shared.u32 	%r67, [%r4+32];
	ld.shared.u32 	%r68, [%r9+1024];
	mad.lo.s32 	%r69, %r68, %r67, %r66;
	ld.shared.u32 	%r70, [%r4+36];
	ld.shared.u32 	%r71, [%r9+1152];
	mad.lo.s32 	%r72, %r71, %r70, %r69;
	ld.shared.u32 	%r73, [%r4+40];
	ld.shared.u32 	%r74, [%r9+1280];
	mad.lo.s32 	%r75, %r74, %r73, %r72;
	ld.shared.u32 	%r76, [%r4+44];
	ld.shared.u32 	%r77, [%r9+1408];
	mad.lo.s32 	%r78, %r77, %r76, %r75;
	ld.shared.u32 	%r79, [%r4+48];
	ld.shared.u32 	%r80, [%r9+1536];
	mad.lo.s32 	%r81, %r80, %r79, %r78;
	ld.shared.u32 	%r82, [%r4+52];
	ld.shared.u32 	%r83, [%r9+1664];
	mad.lo.s32 	%r84, %r83, %r82, %r81;
	ld.shared.u32 	%r85, [%r4+56];
	ld.shared.u32 	%r86, [%r9+1792];
	mad.lo.s32 	%r87, %r86, %r85, %r84;
	ld.shared.u32 	%r88, [%r4+60];
	ld.shared.u32 	%r89, [%r9+1920];
	mad.lo.s32 	%r90, %r89, %r88, %r87;
	ld.shared.u32 	%r91, [%r4+64];
	ld.shared.u32 	%r92, [%r9+2048];
	mad.lo.s32 	%r93, %r92, %r91, %r90;
	ld.shared.u32 	%r94, [%r4+68];
	ld.shared.u32 	%r95, [%r9+2176];
	mad.lo.s32 	%r96, %r95, %r94, %r93;
	ld.shared.u32 	%r97, [%r4+72];
	ld.shared.u32 	%r98, [%r9+2304];
	mad.lo.s32 	%r99, %r98, %r97, %r96;
	ld.shared.u32 	%r100, [%r4+76];
	ld.shared.u32 	%r101, [%r9+2432];
	mad.lo.s32 	%r102, %r101, %r100, %r99;
	ld.shared.u32 	%r103, [%r4+80];
	ld.shared.u32 	%r104, [%r9+2560];
	mad.lo.s32 	%r105, %r104, %r103, %r102;
	ld.shared.u32 	%r106, [%r4+84];
	ld.shared.u32 	%r107, [%r9+2688];
	mad.lo.s32 	%r108, %r107, %r106, %r105;
	ld.shared.u32 	%r109, [%r4+88];
	ld.shared.u32 	%r110, [%r9+2816];
	mad.lo.s32 	%r111, %r110, %r109, %r108;
	ld.shared.u32 	%r112, [%r4+92];
	ld.shared.u32 	%r113, [%r9+2944];
	mad.lo.s32 	%r114, %r113, %r112, %r111;
	ld.shared.u32 	%r115, [%r4+96];
	ld.shared.u32 	%r116, [%r9+3072];
	mad.lo.s32 	%r117, %r116, %r115, %r114;
	ld.shared.u32 	%r118, [%r4+100];
	ld.shared.u32 	%r119, [%r9+3200];
	mad.lo.s32 	%r120, %r119, %r118, %r117;
	ld.shared.u32 	%r121, [%r4+104];
	ld.shared.u32 	%r122, [%r9+3328];
	mad.lo.s32 	%r123, %r122, %r121, %r120;
	ld.shared.u32 	%r124, [%r4+108];
	ld.shared.u32 	%r125, [%r9+3456];
	mad.lo.s32 	%r126, %r125, %r124, %r123;
	ld.shared.u32 	%r127, [%r4+112];
	ld.shared.u32 	%r128, [%r9+3584];
	mad.lo.s32 	%r129, %r128, %r127, %r126;
	ld.shared.u32 	%r130, [%r4+116];
	ld.shared.u32 	%r131, [%r9+3712];
	mad.lo.s32 	%r132, %r131, %r130, %r129;
	ld.shared.u32 	%r133, [%r4+120];
	ld.shared.u32 	%r134, [%r9+3840];
	mad.lo.s32 	%r135, %r134, %r133, %r132;
	ld.shared.u32 	%r136, [%r4+124];
	ld.shared.u32 	%r137, [%r9+3968];
	mad.lo.s32 	%r144, %r137, %r136, %r135;
	bar.sync 	0;
	add.s32 	%r143, %r143, 1;
	add.s32 	%r142, %r142, 32768;
	add.s32 	%r141, %r141, 32;
	add.s32 	%r140, %r140, 32;
	add.s32 	%r139, %r139, 32;
	setp.ne.s32 	%p5, %r143, 32;
	@%p5 bra 	$L__BB0_1;
	setp.gt.s32 	%p6, %r3, 1023;
	setp.gt.u32 	%p7, %r1, 1023;
	or.pred  	%p8, %p7, %p6;
	@%p8 bra 	$L__BB0_8;
	add.s32 	%r138, %r6, %r3;
	cvta.to.global.u64 	%rd10, %rd3;
	mul.wide.s32 	%rd11, %r138, 4;
	add.s64 	%rd12, %rd10, %rd11;
	st.global.u32 	[%rd12], %r144;
$L__BB0_8:
	ret;

}


// ===== COMPILED SASS (sm_100) =====

	.target	sm_100

	.elftype	@"ET_EXEC"


//--------------------- .note.nv.tkinfo           --------------------------
	.section	.note.nv.tkinfo,"",@"SHT_NOTE"
	.sectionflags	@"SHF_NOTE_NV_TKINFO"
	.tkinfo
        /*0018*/ 	.word	0x00000002
        /*0030*/ 	.string	""
        /*0030*/ 	.string	"ptxas"
        /*0030*/ 	.string	"Cuda compilation tools, release 13.0, V13.0.88"
        /*0030*/ 	.string	"Build cuda_13.0.r13.0/compiler.36424714_0"
        /*0030*/ 	.string	"-arch sm_100 -m 64 "



//--------------------- .note.nv.cuinfo           --------------------------
	.section	.note.nv.cuinfo,"",@"SHT_NOTE"
	.sectionflags	@"SHF_NOTE_NV_CUINFO"
        /*0018*/ 	.short	0x0002
        /*001a*/ 	.short	0x0064
        /*001c*/ 	.short	0x0082
	.zero		2


//--------------------- .nv.info                  --------------------------
	.section	.nv.info,"",@"SHT_CUDA_INFO"
	.align	4


	//----- nvinfo : EIATTR_REGCOUNT
	.align		4
        /*0000*/ 	.byte	0x04, 0x2f
        /*0002*/ 	.short	(.L_1 - .L_0)
	.align		4
.L_0:
        /*0004*/ 	.word	index@(_Z6matmulPiS_S_)
        /*0008*/ 	.word	0x00000020


	//----- nvinfo : EIATTR_FRAME_SIZE
	.align		4
.L_1:
        /*000c*/ 	.byte	0x04, 0x11
        /*000e*/ 	.short	(.L_3 - .L_2)
	.align		4
.L_2:
        /*0010*/ 	.word	index@(_Z6matmulPiS_S_)
        /*0014*/ 	.word	0x00000000


	//----- nvinfo : EIATTR_MIN_STACK_SIZE
	.align		4
.L_3:
        /*0018*/ 	.byte	0x04, 0x12
        /*001a*/ 	.short	(.L_5 - .L_4)
	.align		4
.L_4:
        /*001c*/ 	.word	index@(_Z6matmulPiS_S_)
        /*0020*/ 	.word	0x00000000
.L_5:


//--------------------- .nv.compat                --------------------------
	.section	.nv.compat,"",@"SHT_CUDA_COMPAT_INFO"
	.align	4
        /*0000*/ 	.byte	0x02, 0x09, 0x00, 0x00, 0x02, 0x02, 0x01, 0x00, 0x02, 0x05, 0x05, 0x00, 0x03, 0x07, 0x01, 0x01
        /*0010*/ 	.byte	0x02, 0x03, 0x00, 0x00, 0x02, 0x06, 0x01, 0x00, 0x04, 0x0b, 0x08, 0x00, 0x09, 0x00, 0x00, 0x00
        /*0020*/ 	.byte	0x00, 0x00, 0x00, 0x00


//--------------------- .nv.info._Z6matmulPiS_S_  --------------------------
	.section	.nv.info._Z6matmulPiS_S_,"",@"SHT_CUDA_INFO"
	.sectionflags	@""
	.align	4


	//----- nvinfo : EIATTR_CUDA_API_VERSION
	.align		4
        /*0000*/ 	.byte	0x04, 0x37
        /*0002*/ 	.short	(.L_7 - .L_6)
.L_6:
        /*0004*/ 	.word	0x00000082


	//----- nvinfo : EIATTR_KPARAM_INFO
	.align		4
.L_7:
        /*0008*/ 	.byte	0x04, 0x17
        /*000a*/ 	.short	(.L_9 - .L_8)
.L_8:
        /*000c*/ 	.word	0x00000000
        /*0010*/ 	.short	0x0002
        /*0012*/ 	.short	0x0010
        /*0014*/ 	.byte	0x00, 0xf5, 0x21, 0x00


	//----- nvinfo : EIATTR_KPARAM_INFO
	.align		4
.L_9:
        /*0018*/ 	.byte	0x04, 0x17
        /*001a*/ 	.short	(.L_11 - .L_10)
.L_10:
        /*001c*/ 	.word	0x00000000
        /*0020*/ 	.short	0x0001
        /*0022*/ 	.short	0x0008
        /*0024*/ 	.byte	0x00, 0xf5, 0x21, 0x00


	//----- nvinfo : EIATTR_KPARAM_INFO
	.align		4
.L_11:
        /*0028*/ 	.byte	0x04, 0x17
        /*002a*/ 	.short	(.L_13 - .L_12)
.L_12:
        /*002c*/ 	.word	0x00000000
        /*0030*/ 	.short	0x0000
        /*0032*/ 	.short	0x0000
        /*0034*/ 	.byte	0x00, 0xf5, 0x21, 0x00


	//----- nvinfo : EIATTR_SPARSE_MMA_MASK
	.align		4
.L_13:
        /*0038*/ 	.byte	0x03, 0x50
        /*003a*/ 	.short	0x0000


	//----- nvinfo : EIATTR_MAXREG_COUNT
	.align		4
        /*003c*/ 	.byte	0x03, 0x1b
        /*003e*/ 	.short	0x00ff


	//----- nvinfo : EIATTR_NUM_BARRIERS
	.align		4
        /*0040*/ 	.byte	0x02, 0x4c
        /*0042*/ 	.byte	0x01
	.zero		1


	//----- nvinfo : EIATTR_MERCURY_ISA_VERSION
	.align		4
        /*0044*/ 	.byte	0x03, 0x5f
        /*0046*/ 	.short	0x0101


	//----- nvinfo : EIATTR_VRC_CTA_INIT_COUNT
	.align		4
        /*0048*/ 	.byte	0x02, 0x4a
	.zero		1
	.zero		1


	//----- nvinfo : EIATTR_EXIT_INSTR_OFFSETS
	.align		4
        /*004c*/ 	.byte	0x04, 0x1c
        /*004e*/ 	.short	(.L_15 - .L_14)


	//   ....[0]....
.L_14:
        /*0050*/ 	.word	0x000007b0


	//   ....[1]....
        /*0054*/ 	.word	0x00000800


	//----- nvinfo : EIATTR_CBANK_PARAM_SIZE
	.align		4
.L_15:
        /*0058*/ 	.byte	0x03, 0x19
        /*005a*/ 	.short	0x0018


	//----- nvinfo : EIATTR_PARAM_CBANK
	.align		4
        /*005c*/ 	.byte	0x04, 0x0a
        /*005e*/ 	.short	(.L_17 - .L_16)
	.align		4
.L_16:
        /*0060*/ 	.word	index@(.nv.constant0._Z6matmulPiS_S_)
        /*0064*/ 	.short	0x0380
        /*0066*/ 	.short	0x0018


	//----- nvinfo : EIATTR_SW_WAR
	.align		4
.L_17:
        /*0068*/ 	.byte	0x04, 0x36
        /*006a*/ 	.short	(.L_19 - .L_18)
.L_18:
        /*006c*/ 	.word	0x00000008
.L_19:


//--------------------- .nv.callgraph             --------------------------
	.section	.nv.callgraph,"",@"SHT_CUDA_CALLGRAPH"
	.align	4
	.sectionentsize	8
	.align		4
        /*0000*/ 	.word	0x00000000
	.align		4
        /*0004*/ 	.word	0xffffffff
	.align		4
        /*0008*/ 	.word	0x00000000
	.align		4
        /*000c*/ 	.word	0xfffffffe
	.align		4
        /*0010*/ 	.word	0x00000000
	.align		4
        /*0014*/ 	.word	0xfffffffd
	.align		4
        /*0018*/ 	.word	0x00000000
	.align		4
        /*001c*/ 	.word	0xfffffffc


//--------------------- .text._Z6matmulPiS_S_     --------------------------
	.section	.text._Z6matmulPiS_S_,"ax",@progbits
	.align	128
        .global         _Z6matmulPiS_S_
        .type           _Z6matmulPiS_S_,@function
        .size           _Z6matmulPiS_S_,(.L_x_2 - _Z6matmulPiS_S_)
        .other          _Z6matmulPiS_S_,@"STO_CUDA_ENTRY STV_DEFAULT"
_Z6matmulPiS_S_:
.text._Z6matmulPiS_S_:
[----:B------:R-:W-:Y:S01]  /*0000*/  LDC R1, c[0x0][0x37c] ;  /* 0x0000df00ff017b82 */ /* 0x000fe20000000800 */
[----:B------:R-:W0:Y:S07]  /*0010*/  S2R R8, SR_TID.Y ;  /* 0x0000000000087919 */ /* 0x000e2e0000002200 */
[----:B------:R-:W1:Y:S01]  /*0020*/  S2UR UR6, SR_CgaCtaId ;  /* 0x00000000000679c3 */ /* 0x000e620000008800 */
[----:B------:R-:W-:Y:S01]  /*0030*/  UMOV UR4, 0x400 ;  /* 0x0000040000047882 */ /* 0x000fe20000000000 */
[----:B------:R-:W-:Y:S01]  /*0040*/  HFMA2 R21, -RZ, RZ, 0, 0 ;  /* 0x00000000ff157431 */ /* 0x000fe200000001ff */
[----:B------:R-:W2:Y:S01]  /*0050*/  S2R R2, SR_TID.X ;  /* 0x0000000000027919 */ /* 0x000ea20000002100 */
[----:B------:R-:W-:Y:S01]  /*0060*/  UIADD3 UR5, UPT, UPT, UR4, 0x1000, URZ ;  /* 0x0000100004057890 */ /* 0x000fe2000fffe0ff */
[----:B------:R-:W3:Y:S03]  /*0070*/  LDCU.64 UR8, c[0x0][0x358] ;  /* 0x00006b00ff0877ac */ /* 0x000ee60008000a00 */
[----:B------:R-:W4:Y:S08]  /*0080*/  S2UR UR7, SR_CTAID.Y ;  /* 0x00000000000779c3 */ /* 0x000f300000002600 */
[----:B------:R-:W4:Y:S08]  /*0090*/  LDC R19, c[0x0][0x364] ;  /* 0x0000d900ff137b82 */ /* 0x000f300000000800 */
[----:B------:R-:W5:Y:S01]  /*00a0*/  S2UR UR10, SR_CTAID.X ;  /* 0x00000000000a79c3 */ /* 0x000f620000002500 */
[----:B-1----:R-:W-:-:S02]  /*00b0*/  ULEA UR4, UR6, UR4, 0x18 ;  /* 0x0000000406047291 */ /* 0x002fc4000f8ec0ff */
[----:B------:R-:W-:-:S04]  /*00c0*/  ULEA UR5, UR6, UR5, 0x18 ;  /* 0x0000000506057291 */ /* 0x000fc8000f8ec0ff */
[C---:B0-----:R-:W-:Y:S01]  /*00d0*/  LEA R17, R8.reuse, UR4, 0x7 ;  /* 0x0000000408117c11 */ /* 0x041fe2000f8e38ff */
[----:B------:R-:W5:Y:S01]  /*00e0*/  LDC R3, c[0x0][0x360] ;  /* 0x0000d800ff037b82 */ /* 0x000f620000000800 */
[----:B------:R-:W-:Y:S01]  /*00f0*/  IADD3 R6, PT, PT, -R8, 0x400, RZ ;  /* 0x0000040008067810 */ /* 0x000fe20007ffe1ff */
[----:B------:R-:W-:Y:S01]  /*0100*/  UMOV UR4, URZ ;  /* 0x000000ff00047c82 */ /* 0x000fe20008000000 */
[C---:B--2---:R-:W-:Y:S01]  /*0110*/  LEA R5, R2.reuse, UR5, 0x2 ;  /* 0x0000000502057c11 */ /* 0x044fe2000f8e10ff */
[----:B------:R-:W-:Y:S01]  /*0120*/  UMOV UR5, URZ ;  /* 0x000000ff00057c82 */ /* 0x000fe20008000000 */
[----:B------:R-:W-:Y:S01]  /*0130*/  LEA R16, R2, R17, 0x2 ;  /* 0x0000001102107211 */ /* 0x000fe200078e10ff */
[----:B----4-:R-:W-:-:S05]  /*0140*/  IMAD R19, R19, UR7, R8 ;  /* 0x0000000713137c24 */ /* 0x010fca000f8e0208 */
[----:B------:R-:W-:-:S04]  /*0150*/  SHF.L.U32 R7, R19, 0xa, RZ ;  /* 0x0000000a13077819 */ /* 0x000fc800000006ff */
[----:B------:R-:W-:Y:S01]  /*0160*/  LOP3.LUT R0, R2, R7, RZ, 0xfc, !PT ;  /* 0x0000000702007212 */ /* 0x000fe200078efcff */
[----:B-----5:R-:W-:Y:S01]  /*0170*/  IMAD R18, R3, UR10, R2 ;  /* 0x0000000a03127c24 */ /* 0x020fe2000f8e0202 */
[----:B------:R-:W-:-:S04]  /*0180*/  LEA R3, R8, R5, 0x7 ;  /* 0x0000000508037211 */ /* 0x000fc800078e38ff */
[----:B---3--:R-:W-:-:S07]  /*0190*/  LEA R4, R8, R18, 0xa ;  /* 0x0000001208047211 */ /* 0x008fce00078e50ff */
.L_x_0:
[----:B------:R-:W-:Y:S02]  /*01a0*/  VIMNMX.U32 R8, PT, PT, R19, R2, !PT ;  /* 0x0000000213087248 */ /* 0x000fe40007fe0000 */
[----:B------:R-:W-:Y:S02]  /*01b0*/  ISETP.LE.U32.AND P0, PT, R6, UR4, PT ;  /* 0x0000000406007c0c */ /* 0x000fe4000bf03070 */
[----:B------:R-:W-:Y:S02]  /*01c0*/  ISETP.GT.U32.AND P1, PT, R8, 0x3ff, PT ;  /* 0x000003ff0800780c */ /* 0x000fe40003f24070 */
[----:B------:R-:W-:Y:S02]  /*01d0*/  ISETP.GT.OR P0, PT, R18, 0x3ff, P0 ;  /* 0x000003ff1200780c */ /* 0x000fe40000704670 */
[----:B------:R-:W-:Y:S02]  /*01e0*/  MOV R29, RZ ;  /* 0x000000ff001d7202 */ /* 0x000fe40000000f00 */
[----:B------:R-:W-:-:S07]  /*01f0*/  MOV R24, RZ ;  /* 0x000000ff00187202 */ /* 0x000fce0000000f00 */
[----:B------:R-:W0:Y:S08]  /*0200*/  @!P1 LDC.64 R10, c[0x0][0x380] ;  /* 0x0000e000ff0a9b82 */ /* 0x000e300000000a00 */
[----:B------:R-:W1:Y:S01]  /*0210*/  @!P0 LDC.64 R8, c[0x0][0x388] ;  /* 0x0000e200ff088b82 */ /* 0x000e620000000a00 */
[----:B0-----:R-:W-:-:S05]  /*0220*/  @!P1 IMAD.WIDE.U32 R10, R0, 0x4, R10 ;  /* 0x00000004000a9825 */ /* 0x001fca00078e000a */
[----:B------:R-:W2:Y:S01]  /*0230*/  @!P1 LDG.E R29, desc[UR8][R10.64] ;  /* 0x000000080a1d9981 */ /* 0x000ea2000c1e1900 */
[----:B-1----:R-:W-:-:S05]  /*0240*/  @!P0 IMAD.WIDE.U32 R22, R4, 0x4, R8 ;  /* 0x0000000404168825 */ /* 0x002fca00078e0008 */
[----:B------:R-:W3:Y:S01]  /*0250*/  @!P0 LDG.E R24, desc[UR8][R22.64] ;  /* 0x0000000816188981 */ /* 0x000ee2000c1e1900 */
[----:B------:R-:W-:-:S04]  /*0260*/  UIADD3 UR5, UPT, UPT, UR5, 0x1, URZ ;  /* 0x0000000105057890 */ /* 0x000fc8000fffe0ff */
[----:B------:R-:W-:Y:S01]  /*0270*/  UISETP.NE.AND UP0, UPT, UR5, 0x20, UPT ;  /* 0x000000200500788c */ /* 0x000fe2000bf05270 */
[----:B------:R-:W-:Y:S01]  /*0280*/  IADD3 R2, PT, PT, R2, 0x20, RZ ;  /* 0x0000002002027810 */ /* 0x000fe20007ffe0ff */
[----:B--2---:R-:W-:Y:S04]  /*0290*/  STS [R16], R29 ;  /* 0x0000001d10007388 */ /* 0x004fe80000000800 */
[----:B---3--:R-:W-:Y:S01]  /*02a0*/  STS [R3], R24 ;  /* 0x0000001803007388 */ /* 0x008fe20000000800 */
[----:B------:R-:W-:Y:S06]  /*02b0*/  BAR.SYNC.DEFER_BLOCKING 0x0 ;  /* 0x0000000000007b1d */ /* 0x000fec0000010000 */
[----:B------:R-:W-:Y:S04]  /*02c0*/  LDS R28, [R5] ;  /* 0x00000000051c7984 */ /* 0x000fe80000000800 */
[----:B------:R-:W0:Y:S04]  /*02d0*/  LDS.128 R12, [R17] ;  /* 0x00000000110c7984 */ /* 0x000e280000000c00 */
[----:B------:R-:W1:Y:S04]  /*02e0*/  LDS R22, [R5+0x80] ;  /* 0x0000800005167984 */ /* 0x000e680000000800 */
[----:B------:R-:W2:Y:S04]  /*02f0*/  LDS R27, [R5+0x100] ;  /* 0x00010000051b7984 */ /* 0x000ea80000000800 */
[----:B------:R-:W3:Y:S04]  /*0300*/  LDS R26, [R5+0x180] ;  /* 0x00018000051a7984 */ /* 0x000ee80000000800 */
[----:B------:R-:W-:Y:S04]  /*0310*/  LDS R25, [R5+0x200] ;  /* 0x0002000005197984 */ /* 0x000fe80000000800 */
[----:B------:R-:W4:Y:S04]  /*0320*/  LDS.128 R8, [R17+0x10] ;  /* 0x0000100011087984 */ /* 0x000f280000000c00 */
[----:B------:R-:W5:Y:S04]  /*0330*/  LDS R20, [R5+0x280] ;  /* 0x0002800005147984 */ /* 0x000f680000000800 */
[----:B------:R-:W-:Y:S04]  /*0340*/  LDS R24, [R5+0x380] ;  /* 0x0003800005187984 */ /* 0x000fe80000000800 */
[----:B------:R-:W-:Y:S01]  /*0350*/  LDS R23, [R5+0x400] ;  /* 0x0004000005177984 */ /* 0x000fe20000000800 */
[----:B0-----:R-:W-:-:S03]  /*0360*/  IMAD R12, R12, R28, R21 ;  /* 0x0000001c0c0c7224 */ /* 0x001fc600078e0215 */
[----:B------:R-:W0:Y:S01]  /*0370*/  LDS R21, [R5+0x300] ;  /* 0x0003000005157984 */ /* 0x000e220000000800 */
[----:B-1----:R-:W-:-:S03]  /*0380*/  IMAD R12, R22, R13, R12 ;  /* 0x0000000d160c7224 */ /* 0x002fc600078e020c */
[----:B------:R-:W-:Y:S01]  /*0390*/  LDS R22, [R5+0x480] ;  /* 0x0004800005167984 */ /* 0x000fe20000000800 */
[----:B--2---:R-:W-:-:S04]  /*03a0*/  IMAD R12, R27, R14, R12 ;  /* 0x0000000e1b0c7224 */ /* 0x004fc800078e020c */
[----:B---3--:R-:W-:Y:S02]  /*03b0*/  IMAD R26, R26, R15, R12 ;  /* 0x0000000f1a1a7224 */ /* 0x008fe400078e020c */
[----:B------:R-:W1:Y:S02]  /*03c0*/  LDS.128 R12, [R17+0x20] ;  /* 0x00002000110c7984 */ /* 0x000e640000000c00 */
[----:B----4-:R-:W-:Y:S02]  /*03d0*/  IMAD R8, R8, R25, R26 ;  /* 0x0000001908087224 */ /* 0x010fe400078e021a */
[----:B------:R-:W2:Y:S02]  /*03e0*/  LDS R25, [R5+0x500] ;  /* 0x0005000005197984 */ /* 0x000ea40000000800 */
[----:B-----5:R-:W-:Y:S02]  /*03f0*/  IMAD R8, R20, R9, R8 ;  /* 0x0000000914087224 */ /* 0x020fe400078e0208 */
[----:B------:R-:W3:Y:S04]  /*0400*/  LDS R26, [R5+0x580] ;  /* 0x00058000051a7984 */ /* 0x000ee80000000800 */
[----:B------:R-:W-:Y:S01]  /*0410*/  LDS R20, [R5+0x680] ;  /* 0x0006800005147984 */ /* 0x000fe20000000800 */
[----:B0-----:R-:W-:-:S03]  /*0420*/  IMAD R8, R21, R10, R8 ;  /* 0x0000000a15087224 */ /* 0x001fc600078e0208 */
[----:B------:R-:W-:Y:S01]  /*0430*/  LDS R21, [R5+0x600] ;  /* 0x0006000005157984 */ /* 0x000fe20000000800 */
[----:B------:R-:W-:-:S03]  /*0440*/  IMAD R24, R24, R11, R8 ;  /* 0x0000000b18187224 */ /* 0x000fc600078e0208 */
[----:B------:R-:W0:Y:S01]  /*0450*/  LDS.128 R8, [R17+0x30] ;  /* 0x0000300011087984 */ /* 0x000e220000000c00 */
[----:B-1----:R-:W-:-:S03]  /*0460*/  IMAD R12, R12, R23, R24 ;  /* 0x000000170c0c7224 */ /* 0x002fc600078e0218 */
[----:B------:R-:W1:Y:S01]  /*0470*/  LDS R23, [R5+0x700] ;  /* 0x0007000005177984 */ /* 0x000e620000000800 */
[----:B------:R-:W-:-:S03]  /*0480*/  IMAD R12, R22, R13, R12 ;  /* 0x0000000d160c7224 */ /* 0x000fc600078e020c */
[----:B------:R-:W4:Y:S01]  /*0490*/  LDS R24, [R5+0x780] ;  /* 0x0007800005187984 */ /* 0x000f220000000800 */
[----:B--2---:R-:W-:-:S03]  /*04a0*/  IMAD R12, R25, R14, R12 ;  /* 0x0000000e190c7224 */ /* 0x004fc600078e020c */
[----:B------:R-:W-:Y:S01]  /*04b0*/  LDS R25, [R5+0x800] ;  /* 0x0008000005197984 */ /* 0x000fe20000000800 */
[----:B---3--:R-:W-:-:S03]  /*04c0*/  IMAD R26, R26, R15, R12 ;  /* 0x0000000f1a1a7224 */ /* 0x008fc600078e020c */
[----:B------:R-:W2:Y:S04]  /*04d0*/  LDS.128 R12, [R17+0x40] ;  /* 0x00004000110c7984 */ /* 0x000ea80000000c00 */
[----:B------:R-:W3:Y:S01]  /*04e0*/  LDS R22, [R5+0x880] ;  /* 0x0008800005167984 */ /* 0x000ee20000000800 */
[----:B0-----:R-:W-:-:S03]  /*04f0*/  IMAD R8, R8, R21, R26 ;  /* 0x0000001508087224 */ /* 0x001fc600078e021a */
[----:B------:R-:W0:Y:S04]  /*0500*/  LDS R21, [R5+0x900] ;  /* 0x0009000005157984 */ /* 0x000e280000000800 */
[----:B------:R-:W5:Y:S01]  /*0510*/  LDS R26, [R5+0x980] ;  /* 0x00098000051a7984 */ /* 0x000f620000000800 */
[----:B------:R-:W-:-:S03]  /*0520*/  IMAD R8, R20, R9, R8 ;  /* 0x0000000914087224 */ /* 0x000fc600078e0208 */
[----:B------:R-:W-:Y:S01]  /*0530*/  LDS R20, [R5+0xa80] ;  /* 0x000a800005147984 */ /* 0x000fe20000000800 */
[----:B-1----:R-:W-:-:S03]  /*0540*/  IMAD R8, R23, R10, R8 ;  /* 0x0000000a17087224 */ /* 0x002fc600078e0208 */
[----:B------:R-:W-:Y:S01]  /*0550*/  LDS R23, [R5+0xa00] ;  /* 0x000a000005177984 */ /* 0x000fe20000000800 */
[----:B----4-:R-:W-:-:S03]  /*0560*/  IMAD R24, R24, R11, R8 ;  /* 0x0000000b18187224 */ /* 0x010fc600078e0208 */
[----:B------:R-:W1:Y:S01]  /*0570*/  LDS.128 R8, [R17+0x50] ;  /* 0x0000500011087984 */ /* 0x000e620000000c00 */
[----:B--2---:R-:W-:-:S03]  /*0580*/  IMAD R12, R12, R25, R24 ;  /* 0x000000190c0c7224 */ /* 0x004fc600078e0218 */
[----:B------:R-:W2:Y:S01]  /*0590*/  LDS R25, [R5+0xb00] ;  /* 0x000b000005197984 */ /* 0x000ea20000000800 */
[----:B---3--:R-:W-:-:S03]  /*05a0*/  IMAD R12, R22, R13, R12 ;  /* 0x0000000d160c7224 */ /* 0x008fc600078e020c */
[----:B------:R-:W3:Y:S04]  /*05b0*/  LDS R22, [R5+0xb80] ;  /* 0x000b800005167984 */ /* 0x000ee80000000800 */
[----:B------:R-:W-:Y:S01]  /*05c0*/  LDS R24, [R5+0xc80] ;  /* 0x000c800005187984 */ /* 0x000fe20000000800 */
[----:B0-----:R-:W-:-:S03]  /*05d0*/  IMAD R12, R21, R14, R12 ;  /* 0x0000000e150c7224 */ /* 0x001fc600078e020c */
[----:B------:R-:W-:Y:S01]  /*05e0*/  LDS R21, [R5+0xc00] ;  /* 0x000c000005157984 */ /* 0x000fe20000000800 */
[----:B-----5:R-:W-:-:S03]  /*05f0*/  IMAD R26, R26, R15, R12 ;  /* 0x0000000f1a1a7224 */ /* 0x020fc600078e020c */
        /* <DEDUP_REMOVED lines=13> */
[----:B------:R-:W-:-:S04]  /*06d0*/  IMAD R13, R24, R13, R26 ;  /* 0x0000000d180d7224 */ /* 0x000fc800078e021a */
[----:B-1----:R-:W-:-:S04]  /*06e0*/  IMAD R13, R23, R14, R13 ;  /* 0x0000000e170d7224 */ /* 0x002fc800078e020d */
[----:B----4-:R-:W-:-:S04]  /*06f0*/  IMAD R13, R20, R15, R13 ;  /* 0x0000000f140d7224 */ /* 0x010fc800078e020d */
[----:B--2---:R-:W-:-:S04]  /*0700*/  IMAD R8, R8, R25, R13 ;  /* 0x0000001908087224 */ /* 0x004fc800078e020d */
[----:B---3--:R-:W-:Y:S01]  /*0710*/  IMAD R8, R22, R9, R8 ;  /* 0x0000000916087224 */ /* 0x008fe200078e0208 */
[----:B------:R-:W-:Y:S02]  /*0720*/  IADD3 R0, PT, PT, R0, 0x20, RZ ;  /* 0x0000002000007810 */ /* 0x000fe40007ffe0ff */
[----:B------:R-:W-:Y:S01]  /*0730*/  IADD3 R4, PT, PT, R4, 0x8000, RZ ;  /* 0x0000800004047810 */ /* 0x000fe20007ffe0ff */
[----:B------:R-:W-:Y:S01]  /*0740*/  UIADD3 UR4, UPT, UPT, UR4, 0x20, URZ ;  /* 0x0000002004047890 */ /* 0x000fe2000fffe0ff */
[----:B0-----:R-:W-:-:S04]  /*0750*/  IMAD R21, R21, R10, R8 ;  /* 0x0000000a15157224 */ /* 0x001fc800078e0208 */
[----:B-----5:R-:W-:Y:S01]  /*0760*/  IMAD R21, R12, R11, R21 ;  /* 0x0000000b0c157224 */ /* 0x020fe200078e0215 */
[----:B------:R-:W-:Y:S06]  /*0770*/  BAR.SYNC.DEFER_BLOCKING 0x0 ;  /* 0x0000000000007b1d */ /* 0x000fec0000010000 */
[----:B------:R-:W-:Y:S05]  /*0780*/  BRA.U UP0, `(.L_x_0) ;  /* 0xfffffff900847547 */ /* 0x000fea000b83ffff */
[----:B------:R-:W-:-:S04]  /*0790*/  ISETP.GT.AND P0, PT, R18, 0x3ff, PT ;  /* 0x000003ff1200780c */ /* 0x000fc80003f04270 */
[----:B------:R-:W-:-:S13]  /*07a0*/  ISETP.GT.U32.OR P0, PT, R19, 0x3ff, P0 ;  /* 0x000003ff1300780c */ /* 0x000fda0000704470 */
[----:B------:R-:W-:Y:S05]  /*07b0*/  @P0 EXIT ;  /* 0x000000000000094d */ /* 0x000fea0003800000 */
[----:B------:R-:W0:Y:S01]  /*07c0*/  LDC.64 R2, c[0x0][0x390] ;  /* 0x0000e400ff027b82 */ /* 0x000e220000000a00 */
[----:B------:R-:W-:-:S05]  /*07d0*/  IADD3 R7, PT, PT, R18, R7, RZ ;  /* 0x0000000712077210 */ /* 0x000fca0007ffe0ff */
[----:B0-----:R-:W-:-:S05]  /*07e0*/  IMAD.WIDE R2, R7, 0x4, R2 ;  /* 0x0000000407027825 */ /* 0x001fca00078e0202 */
[----:B------:R-:W-:Y:S01]  /*07f0*/  STG.E desc[UR8][R2.64], R21 ;  /* 0x0000001502007986 */ /* 0x000fe2000c101908 */
[----:B------:R-:W-:Y:S05]  /*0800*/  EXIT ;  /* 0x000000000000794d */ /* 0x000fea0003800000 */
.L_x_1:
[----:B------:R-:W-:-:S00]  /*0810*/  BRA `(.L_x_1) ;  /* 0xfffffffc00fc7947 */ /* 0x000fc0000383ffff */
[----:B------:R-:W-:-:S00]  /*0820*/  NOP ;  /* 0x0000000000007918 */ /* 0x000fc00000000000 */
        /* <DEDUP_REMOVED lines=13> */
.L_x_2:


//--------------------- .nv.shared._Z6matmulPiS_S_ --------------------------
	.section	.nv.shared._Z6matmulPiS_S_,"aw",@nobits
	.sectionflags	@""
	.align	4
.nv.shared._Z6matmulPiS_S_:
	.zero		9216


//--------------------- .nv.shared.reserved.0     --------------------------
	.section	.nv.shared.reserved.0,"aw",@nobits
	.weak		__nv_reservedSMEM_offset_0_alias
	.size		__nv_reservedSMEM_offset_0_alias, 0, 64
	.other		__nv_reservedSMEM_offset_0_alias,@"STO_CUDA_RESERVED_SHARED STV_DEFAULT"
__nv_reservedSMEM_offset_0_alias:
	.zero		0
	.zero		64


//--------------------- .nv.constant0._Z6matmulPiS_S_ --------------------------
	.section	.nv.constant0._Z6matmulPiS_S_,"a",@progbits
	.sectionflags	@""
	.align	4
.nv.constant0._Z6matmulPiS_S_:
	.zero		920


//--------------------- SYMBOLS --------------------------

	.type		.nv.reservedSmem.offset0,@object
	.size		.nv.reservedSmem.offset0,0x4
	.type		.nv.reservedSmem.cap,@object
	.size		.nv.reservedSmem.cap,0x4
